	.headerflags	@"EF_CUDA_TEXMODE_UNIFIED EF_CUDA_64BIT_ADDRESS EF_CUDA_ACCELERATORS EF_CUDA_SM90 EF_CUDA_VIRTUAL_SM(EF_CUDA_SM90)"
	.elftype	@"ET_EXEC"


//--------------------- .nv.info                  --------------------------
	.section	.nv.info,"",@"SHT_CUDA_INFO"
	.align	4


	//----- nvinfo : EIATTR_REGCOUNT
	.align		4
        /*0000*/ 	.byte	0x04, 0x2f
        /*0002*/ 	.short	(.L_3 - .L_2)
	.align		4
.L_2:
        /*0004*/ 	.word	index@(triton_poi_fused__native_batch_norm_legit_no_training_rrelu_with_noise_functional_12)
        /*0008*/ 	.word	0x00000010


	//----- nvinfo : EIATTR_MIN_STACK_SIZE
	.align		4
.L_3:
        /*000c*/ 	.byte	0x04, 0x12
        /*000e*/ 	.short	(.L_5 - .L_4)
	.align		4
.L_4:
        /*0010*/ 	.word	index@(triton_poi_fused__native_batch_norm_legit_no_training_rrelu_with_noise_functional_12)
        /*0014*/ 	.word	0x00000000


	//----- nvinfo : EIATTR_FRAME_SIZE
	.align		4
.L_5:
        /*0018*/ 	.byte	0x04, 0x11
        /*001a*/ 	.short	(.L_7 - .L_6)
	.align		4
.L_6:
        /*001c*/ 	.word	index@(triton_poi_fused__native_batch_norm_legit_no_training_rrelu_with_noise_functional_12)
        /*0020*/ 	.word	0x00000000


	//----- nvinfo : EIATTR_MIN_STACK_SIZE
	.align		4
.L_7:
        /*0024*/ 	.byte	0x04, 0x12
        /*0026*/ 	.short	(.L_9 - .L_8)
	.align		4
.L_8:
        /*0028*/ 	.word	index@(triton_poi_fused__native_batch_norm_legit_no_training_rrelu_with_noise_functional_12)
        /*002c*/ 	.word	0x00000000
.L_9:


//--------------------- .nv.info.triton_poi_fused__native_batch_norm_legit_no_training_rrelu_with_noise_functional_12 --------------------------
	.section	.nv.info.triton_poi_fused__native_batch_norm_legit_no_training_rrelu_with_noise_functional_12,"",@"SHT_CUDA_INFO"
	.sectionflags	@""
	.align	4


	//----- nvinfo : EIATTR_CUDA_API_VERSION
	.align		4
        /*0000*/ 	.byte	0x04, 0x37
        /*0002*/ 	.short	(.L_11 - .L_10)
.L_10:
        /*0004*/ 	.word	0x0000007c


	//----- nvinfo : EIATTR_KPARAM_INFO
	.align		4
.L_11:
        /*0008*/ 	.byte	0x04, 0x17
        /*000a*/ 	.short	(.L_13 - .L_12)
.L_12:
        /*000c*/ 	.word	0x00000000
        /*0010*/ 	.short	0x0006
        /*0012*/ 	.short	0x0030
        /*0014*/ 	.byte	0x00, 0xf0, 0x11, 0x00


	//----- nvinfo : EIATTR_KPARAM_INFO
	.align		4
.L_13:
        /*0018*/ 	.byte	0x04, 0x17
        /*001a*/ 	.short	(.L_15 - .L_14)
.L_14:
        /*001c*/ 	.word	0x00000000
        /*0020*/ 	.short	0x0005
        /*0022*/ 	.short	0x0028
        /*0024*/ 	.byte	0x00, 0xf4, 0x21, 0x00


	//----- nvinfo : EIATTR_KPARAM_INFO
	.align		4
.L_15:
        /*0028*/ 	.byte	0x04, 0x17
        /*002a*/ 	.short	(.L_17 - .L_16)
.L_16:
        /*002c*/ 	.word	0x00000000
        /*0030*/ 	.short	0x0004
        /*0032*/ 	.short	0x0020
        /*0034*/ 	.byte	0x00, 0xf4, 0x21, 0x00


	//----- nvinfo : EIATTR_KPARAM_INFO
	.align		4
.L_17:
        /*0038*/ 	.byte	0x04, 0x17
        /*003a*/ 	.short	(.L_19 - .L_18)
.L_18:
        /*003c*/ 	.word	0x00000000
        /*0040*/ 	.short	0x0003
        /*0042*/ 	.short	0x0018
        /*0044*/ 	.byte	0x00, 0xf4, 0x21, 0x00


	//----- nvinfo : EIATTR_KPARAM_INFO
	.align		4
.L_19:
        /*0048*/ 	.byte	0x04, 0x17
        /*004a*/ 	.short	(.L_21 - .L_20)
.L_20:
        /*004c*/ 	.word	0x00000000
        /*0050*/ 	.short	0x0002
        /*0052*/ 	.short	0x0010
        /*0054*/ 	.byte	0x00, 0xf4, 0x21, 0x00


	//----- nvinfo : EIATTR_KPARAM_INFO
	.align		4
.L_21:
        /*0058*/ 	.byte	0x04, 0x17
        /*005a*/ 	.short	(.L_23 - .L_22)
.L_22:
        /*005c*/ 	.word	0x00000000
        /*0060*/ 	.short	0x0001
        /*0062*/ 	.short	0x0008
        /*0064*/ 	.byte	0x00, 0xf4, 0x21, 0x00


	//----- nvinfo : EIATTR_KPARAM_INFO
	.align		4
.L_23:
        /*0068*/ 	.byte	0x04, 0x17
        /*006a*/ 	.short	(.L_25 - .L_24)
.L_24:
        /*006c*/ 	.word	0x00000000
        /*0070*/ 	.short	0x0000
        /*0072*/ 	.short	0x0000
        /*0074*/ 	.byte	0x00, 0xf4, 0x21, 0x00


	//----- nvinfo : EIATTR_SPARSE_MMA_MASK
	.align		4
.L_25:
        /*0078*/ 	.byte	0x03, 0x50
        /*007a*/ 	.short	0x0000


	//----- nvinfo : EIATTR_MAXREG_COUNT
	.align		4
        /*007c*/ 	.byte	0x03, 0x1b
        /*007e*/ 	.short	0x00ff


	//----- nvinfo : EIATTR_EXIT_INSTR_OFFSETS
	.align		4
        /*0080*/ 	.byte	0x04, 0x1c
        /*0082*/ 	.short	(.L_27 - .L_26)


	//   ....[0]....
.L_26:
        /*0084*/ 	.word	0x000003d0


	//----- nvinfo : EIATTR_REQNTID
	.align		4
.L_27:
        /*0088*/ 	.byte	0x04, 0x10
        /*008a*/ 	.short	(.L_29 - .L_28)
.L_28:
        /*008c*/ 	.word	0x00000080
        /*0090*/ 	.word	0x00000001
        /*0094*/ 	.word	0x00000001


	//----- nvinfo : EIATTR_CBANK_PARAM_SIZE
	.align		4
.L_29:
        /*0098*/ 	.byte	0x03, 0x19
        /*009a*/ 	.short	0x0034


	//----- nvinfo : EIATTR_PARAM_CBANK
	.align		4
        /*009c*/ 	.byte	0x04, 0x0a
        /*009e*/ 	.short	(.L_31 - .L_30)
	.align		4
.L_30:
        /*00a0*/ 	.word	index@(.nv.constant0.triton_poi_fused__native_batch_norm_legit_no_training_rrelu_with_noise_functional_12)
        /*00a4*/ 	.short	0x0210
        /*00a6*/ 	.short	0x0034


	//----- nvinfo : EIATTR_SW_WAR
	.align		4
.L_31:
        /*00a8*/ 	.byte	0x04, 0x36
        /*00aa*/ 	.short	(.L_33 - .L_32)
.L_32:
        /*00ac*/ 	.word	0x00000008
.L_33:


//--------------------- .nv.callgraph             --------------------------
	.section	.nv.callgraph,"",@"SHT_CUDA_CALLGRAPH"
	.align	4
	.sectionentsize	8
	.align		4
        /*0000*/ 	.word	0x00000000
	.align		4
        /*0004*/ 	.word	0xffffffff
	.align		4
        /*0008*/ 	.word	0x00000000
	.align		4
        /*000c*/ 	.word	0xfffffffe
	.align		4
        /*0010*/ 	.word	0x00000000
	.align		4
        /*0014*/ 	.word	0xfffffffd
	.align		4
        /*0018*/ 	.word	0x00000000
	.align		4
        /*001c*/ 	.word	0xfffffffc


//--------------------- .nv.constant4             --------------------------
	.section	.nv.constant4,"a",@progbits
	.align	8
	.align		8
.nv.constant4:
        /*0000*/ 	.dword	_$_str
	.align		8
        /*0008*/ 	.dword	_$_str_$_2


//--------------------- .text.triton_poi_fused__native_batch_norm_legit_no_training_rrelu_with_noise_functional_12 --------------------------
	.section	.text.triton_poi_fused__native_batch_norm_legit_no_training_rrelu_with_noise_functional_12,"ax",@progbits
	.align	128
        .global         triton_poi_fused__native_batch_norm_legit_no_training_rrelu_with_noise_functional_12
        .type           triton_poi_fused__native_batch_norm_legit_no_training_rrelu_with_noise_functional_12,@function
        .size           triton_poi_fused__native_batch_norm_legit_no_training_rrelu_with_noise_functional_12,(.L_x_1 - triton_poi_fused__native_batch_norm_legit_no_training_rrelu_with_noise_functional_12)
        .other          triton_poi_fused__native_batch_norm_legit_no_training_rrelu_with_noise_functional_12,@"STO_CUDA_ENTRY STV_DEFAULT"
triton_poi_fused__native_batch_norm_legit_no_training_rrelu_with_noise_functional_12:
.text.triton_poi_fused__native_batch_norm_legit_no_training_rrelu_with_noise_functional_12:
[----:B------:R-:W-:Y:S01]  /*0000*/  LDC R1, c[0x0][0x28] ;  /* 0x00000a00ff017b82 */ /* 0x000fe20000000800 */
[----:B------:R-:W1:Y:S07]  /*0010*/  S2R R0, SR_TID.X ;  /* 0x0000000000007919 */ /* 0x000e6e0000002100 */
[----:B------:R-:W2:Y:S01]  /*0020*/  LDC.64 R2, c[0x0][0x228] ;  /* 0x00008a00ff027b82 */ /* 0x000ea20000000a00 */
[----:B------:R-:W-:Y:S01]  /*0030*/  ULDC.64 UR4, c[0x0][0x208] ;  /* 0x0000820000047ab9 */ /* 0x000fe20000000a00 */
[----:B------:R-:W3:Y:S06]  /*0040*/  S2R R7, SR_CTAID.X ;  /* 0x0000000000077919 */ /* 0x000eec0000002500 */
[----:B------:R-:W4:Y:S08]  /*0050*/  LDC.64 R8, c[0x0][0x230] ;  /* 0x00008c00ff087b82 */ /* 0x000f300000000a00 */
[----:B------:R-:W5:Y:S01]  /*0060*/  LDC.64 R10, c[0x0][0x238] ;  /* 0x00008e00ff0a7b82 */ /* 0x000f620000000a00 */
[----:B-1----:R-:W-:-:S02]  /*0070*/  SHF.L.U32 R0, R0, 0x1, RZ ;  /* 0x0000000100007819 */ /* 0x002fc400000006ff */
[----:B---3--:R-:W-:Y:S02]  /*0080*/  SHF.R.S32.HI R5, RZ, 0x17, R7 ;  /* 0x00000017ff057819 */ /* 0x008fe40000011407 */
[----:B------:R-:W-:Y:S02]  /*0090*/  LOP3.LUT R0, R0, 0xfe, RZ, 0xc0, !PT ;  /* 0x000000fe00007812 */ /* 0x000fe400078ec0ff */
[----:B------:R-:W-:Y:S02]  /*00a0*/  SGXT R5, R5, 0x1 ;  /* 0x000000010505781a */ /* 0x000fe40000000200 */
[----:B------:R-:W-:Y:S02]  /*00b0*/  LEA R0, R7, R0, 0x8 ;  /* 0x0000000007007211 */ /* 0x000fe400078e40ff */
[----:B------:R-:W1:Y:S02]  /*00c0*/  LDC.64 R6, c[0x0][0x220] ;  /* 0x00008800ff067b82 */ /* 0x000e640000000a00 */
[----:B------:R-:W-:-:S04]  /*00d0*/  LEA.HI R5, R5, R0, RZ, 0x4 ;  /* 0x0000000005057211 */ /* 0x000fc800078f20ff */
[----:B------:R-:W-:-:S04]  /*00e0*/  LOP3.LUT R5, R5, 0xfffffff0, RZ, 0xc0, !PT ;  /* 0xfffffff005057812 */ /* 0x000fc800078ec0ff */
[----:B------:R-:W-:Y:S02]  /*00f0*/  IADD3 R13, R0, -R5, RZ ;  /* 0x80000005000d7210 */ /* 0x000fe40007ffe0ff */
[----:B------:R-:W3:Y:S03]  /*0100*/  LDC.64 R4, c[0x0][0x218] ;  /* 0x00008600ff047b82 */ /* 0x000ee60000000a00 */
[----:B--2---:R-:W-:-:S06]  /*0110*/  IMAD.WIDE R2, R13, 0x4, R2 ;  /* 0x000000040d027825 */ /* 0x004fcc00078e0202 */
[----:B------:R-:W2:Y:S01]  /*0120*/  LDG.E.EL.64 R2, desc[UR4][R2.64] ;  /* 0x0000000402027981 */ /* 0x000ea2000c2e1b00 */
[----:B-1----:R-:W-:-:S06]  /*0130*/  IMAD.WIDE R6, R13, 0x4, R6 ;  /* 0x000000040d067825 */ /* 0x002fcc00078e0206 */
[----:B------:R-:W2:Y:S01]  /*0140*/  LDG.E.EL.64 R6, desc[UR4][R6.64] ;  /* 0x0000000406067981 */ /* 0x000ea2000c2e1b00 */
[----:B---3--:R-:W-:-:S06]  /*0150*/  IMAD.WIDE R4, R0, 0x4, R4 ;  /* 0x0000000400047825 */ /* 0x008fcc00078e0204 */
[----:B------:R-:W3:Y:S01]  /*0160*/  LDG.E.64 R4, desc[UR4][R4.64] ;  /* 0x0000000404047981 */ /* 0x000ee2000c1e1b00 */
[----:B----4-:R-:W-:-:S04]  /*0170*/  IMAD.WIDE R8, R13, 0x4, R8 ;  /* 0x000000040d087825 */ /* 0x010fc800078e0208 */
[----:B-----5:R-:W-:Y:S02]  /*0180*/  IMAD.WIDE R10, R13, 0x4, R10 ;  /* 0x000000040d0a7825 */ /* 0x020fe400078e020a */
[----:B------:R-:W4:Y:S04]  /*0190*/  LDG.E.EL.64 R8, desc[UR4][R8.64] ;  /* 0x0000000408087981 */ /* 0x000f28000c2e1b00 */
[----:B------:R-:W4:Y:S01]  /*01a0*/  LDG.E.EL.64 R10, desc[UR4][R10.64] ;  /* 0x000000040a0a7981 */ /* 0x000f22000c2e1b00 */
[----:B--2---:R-:W-:Y:S01]  /*01b0*/  FADD R2, R2, 9.9999997473787516356e-06 ;  /* 0x3727c5ac02027421 */ /* 0x004fe20000000000 */
[----:B------:R-:W-:-:S03]  /*01c0*/  FADD R3, R3, 9.9999997473787516356e-06 ;  /* 0x3727c5ac03037421 */ /* 0x000fc60000000000 */
[----:B------:R-:W1:Y:S08]  /*01d0*/  MUFU.SQRT R12, R2 ;  /* 0x00000002000c7308 */ /* 0x000e700000002000 */
[----:B------:R-:W2:Y:S01]  /*01e0*/  MUFU.SQRT R13, R3 ;  /* 0x00000003000d7308 */ /* 0x000ea20000002000 */
[C---:B-1----:R-:W-:Y:S02]  /*01f0*/  FSETP.GT.AND P0, PT, R12.reuse, 8.50705917302346158658e+37, PT ;  /* 0x7e8000000c00780b */ /* 0x042fe40003f04000 */
[----:B------:R-:W-:-:S02]  /*0200*/  FSETP.GEU.AND P2, PT, R12, 1.175494350822287508e-38, PT ;  /* 0x008000000c00780b */ /* 0x000fc40003f4e000 */
[C---:B--2---:R-:W-:Y:S02]  /*0210*/  FSETP.GT.AND P1, PT, R13.reuse, 8.50705917302346158658e+37, PT ;  /* 0x7e8000000d00780b */ /* 0x044fe40003f24000 */
[----:B------:R-:W-:-:S07]  /*0220*/  FSETP.GEU.AND P3, PT, R13, 1.175494350822287508e-38, PT ;  /* 0x008000000d00780b */ /* 0x000fce0003f6e000 */
[----:B------:R-:W-:Y:S01]  /*0230*/  @P0 FMUL R12, R12, 0.25 ;  /* 0x3e8000000c0c0820 */ /* 0x000fe20000400000 */
[----:B------:R-:W-:-:S03]  /*0240*/  HFMA2.MMA R2, -RZ, RZ, 1.625, 0 ;  /* 0x3e800000ff027435 */ /* 0x000fc600000001ff */
[----:B------:R-:W-:Y:S01]  /*0250*/  @!P2 FMUL R12, R12, 16777216 ;  /* 0x4b8000000c0ca820 */ /* 0x000fe20000400000 */
[----:B------:R-:W-:-:S04]  /*0260*/  @P1 FMUL R13, R13, 0.25 ;  /* 0x3e8000000d0d1820 */ /* 0x000fc80000400000 */
[----:B------:R-:W-:Y:S01]  /*0270*/  @!P3 FMUL R13, R13, 16777216 ;  /* 0x4b8000000d0db820 */ /* 0x000fe20000400000 */
[----:B------:R-:W1:Y:S01]  /*0280*/  MUFU.RCP R12, R12 ;  /* 0x0000000c000c7308 */ /* 0x000e620000001000 */
[----:B------:R-:W-:-:S07]  /*0290*/  FSEL R3, R2, 1, P0 ;  /* 0x3f80000002037808 */ /* 0x000fce0000000000 */
[----:B------:R-:W2:Y:S01]  /*02a0*/  MUFU.RCP R13, R13 ;  /* 0x0000000d000d7308 */ /* 0x000ea20000001000 */
[----:B------:R-:W-:Y:S01]  /*02b0*/  FSEL R2, R2, 1, P1 ;  /* 0x3f80000002027808 */ /* 0x000fe20000800000 */
[----:B------:R-:W-:Y:S01]  /*02c0*/  @!P2 FMUL R3, R3, 16777216 ;  /* 0x4b8000000303a820 */ /* 0x000fe20000400000 */
[----:B---3--:R-:W-:-:S03]  /*02d0*/  FADD R5, R5, -R7 ;  /* 0x8000000705057221 */ /* 0x008fc60000000000 */
[----:B------:R-:W-:Y:S01]  /*02e0*/  @!P3 FMUL R2, R2, 16777216 ;  /* 0x4b8000000202b820 */ /* 0x000fe20000400000 */
[----:B------:R-:W-:Y:S01]  /*02f0*/  FADD R4, R4, -R6 ;  /* 0x8000000604047221 */ /* 0x000fe20000000000 */
[----:B-1----:R-:W-:Y:S02]  /*0300*/  FMUL R7, R12, R3 ;  /* 0x000000030c077220 */ /* 0x002fe40000400000 */
[----:B--2---:R-:W-:Y:S02]  /*0310*/  FMUL R6, R13, R2 ;  /* 0x000000020d067220 */ /* 0x004fe40000400000 */
[----:B------:R-:W1:Y:S01]  /*0320*/  LDC.64 R2, c[0x0][0x210] ;  /* 0x00008400ff027b82 */ /* 0x000e620000000a00 */
[----:B------:R-:W-:Y:S01]  /*0330*/  FMUL R7, R4, R7 ;  /* 0x0000000704077220 */ /* 0x000fe20000400000 */
[----:B------:R-:W-:-:S03]  /*0340*/  FMUL R6, R5, R6 ;  /* 0x0000000605067220 */ /* 0x000fc60000400000 */
[----:B----4-:R-:W-:Y:S01]  /*0350*/  FFMA R8, R8, R7, R10 ;  /* 0x0000000708087223 */ /* 0x010fe2000000000a */
[----:B------:R-:W-:-:S04]  /*0360*/  FFMA R9, R9, R6, R11 ;  /* 0x0000000609097223 */ /* 0x000fc8000000000b */
[----:B------:R-:W-:Y:S02]  /*0370*/  FSETP.GT.AND P0, PT, R8, RZ, PT ;  /* 0x000000ff0800720b */ /* 0x000fe40003f04000 */
[----:B------:R-:W-:-:S11]  /*0380*/  FSETP.GT.AND P1, PT, R9, RZ, PT ;  /* 0x000000ff0900720b */ /* 0x000fd60003f24000 */
[----:B------:R-:W-:Y:S01]  /*0390*/  @!P0 FMUL R8, R8, 0.22916667163372039795 ;  /* 0x3e6aaaab08088820 */ /* 0x000fe20000400000 */
[----:B-1----:R-:W-:-:S04]  /*03a0*/  IMAD.WIDE R2, R0, 0x4, R2 ;  /* 0x0000000400027825 */ /* 0x002fc800078e0202 */
[----:B------:R-:W-:-:S05]  /*03b0*/  @!P1 FMUL R9, R9, 0.22916667163372039795 ;  /* 0x3e6aaaab09099820 */ /* 0x000fca0000400000 */
[----:B------:R-:W-:Y:S01]  /*03c0*/  STG.E.64 desc[UR4][R2.64], R8 ;  /* 0x0000000802007986 */ /* 0x000fe2000c101b04 */
[----:B------:R-:W-:Y:S05]  /*03d0*/  EXIT ;  /* 0x000000000000794d */ /* 0x000fea0003800000 */
.L_x_0:
[----:B------:R-:W-:-:S00]  /*03e0*/  BRA `(.L_x_0) ;  /* 0xfffffffc00fc7947 */ /* 0x000fc0000383ffff */
[----:B------:R-:W-:-:S00]  /*03f0*/  NOP ;  /* 0x0000000000007918 */ /* 0x000fc00000000000 */
        /* <DEDUP_REMOVED lines=8> */
.L_x_1:


//--------------------- .nv.global.init           --------------------------
	.section	.nv.global.init,"aw",@progbits
.nv.global.init:
	.type		_$_str,@object
	.size		_$_str,(_$_str_$_2 - _$_str)
_$_str:
        /*0000*/ 	.byte	0x5f, 0x5f, 0x43, 0x55, 0x44, 0x41, 0x5f, 0x46, 0x54, 0x5a, 0x00
	.type		_$_str_$_2,@object
	.size		_$_str_$_2,(.L_1 - _$_str_$_2)
_$_str_$_2:
        /*000b*/ 	.byte	0x5f, 0x5f, 0x43, 0x55, 0x44, 0x41, 0x5f, 0x50, 0x52, 0x45, 0x43, 0x5f, 0x53, 0x51, 0x52, 0x54
        /*001b*/ 	.byte	0x00
.L_1:


//--------------------- .nv.constant0.triton_poi_fused__native_batch_norm_legit_no_training_rrelu_with_noise_functional_12 --------------------------
	.section	.nv.constant0.triton_poi_fused__native_batch_norm_legit_no_training_rrelu_with_noise_functional_12,"a",@progbits
	.sectionflags	@""
	.align	4
.nv.constant0.triton_poi_fused__native_batch_norm_legit_no_training_rrelu_with_noise_functional_12:
	.zero		580
